//
// Generated by NVIDIA NVVM Compiler
//
// Compiler Build ID: CL-36424714
// Cuda compilation tools, release 13.0, V13.0.88
// Based on NVVM 20.0.0
//

.version 9.0
.target sm_100
.address_size 64

	// .globl	_Z5bcasti
.extern .func  (.param .b32 func_retval0) vprintf
(
	.param .b64 vprintf_param_0,
	.param .b64 vprintf_param_1
)
;
.global .align 1 .b8 $str[51] = {116, 104, 114, 101, 97, 100, 32, 37, 100, 32, 116, 104, 114, 101, 97, 100, 32, 98, 108, 111, 99, 107, 32, 115, 105, 122, 101, 32, 37, 100, 32, 97, 110, 100, 32, 116, 104, 114, 101, 97, 100, 32, 114, 97, 110, 107, 32, 37, 100, 10};
.global .align 1 .b8 $str$1[20] = {98, 108, 111, 99, 107, 32, 105, 100, 120, 32, 37, 100, 32, 37, 100, 32, 37, 100, 10};
.global .align 1 .b8 $str$2[21] = {116, 104, 114, 101, 97, 100, 32, 105, 100, 120, 32, 37, 100, 32, 37, 100, 32, 37, 100, 10};
.global .align 1 .b8 $str$3[26] = {116, 98, 116, 32, 116, 104, 114, 101, 97, 100, 32, 37, 100, 32, 118, 97, 108, 117, 101, 32, 61, 32, 37, 100, 10};

.visible .entry _Z5bcasti(
	.param .u32 _Z5bcasti_param_0
)
{
	.local .align 8 .b8 	__local_depot0[24];
	.reg .b64 	%SP;
	.reg .b64 	%SPL;
	.reg .pred 	%p<8>;
	.reg .b32 	%r<93>;
	.reg .b64 	%rd<38>;

	mov.u64 	%SPL, __local_depot0;
	cvta.local.u64 	%SP, %SPL;
	add.u64 	%rd12, %SP, 0;
	add.u64 	%rd1, %SPL, 0;
	barrier.sync 	0;
	mov.u32 	%r1, %tid.x;
	mov.u32 	%r29, %ntid.x;
	mov.u32 	%r30, %ntid.y;
	mul.lo.s32 	%r31, %r29, %r30;
	mov.u32 	%r32, %ntid.z;
	mul.lo.s32 	%r2, %r31, %r32;
	mov.u32 	%r33, %tid.y;
	mov.u32 	%r34, %tid.z;
	mad.lo.s32 	%r35, %r34, %r30, %r33;
	mad.lo.s32 	%r3, %r35, %r29, %r1;
	st.local.v2.u32 	[%rd1], {%r1, %r2};
	st.local.u32 	[%rd1+8], %r3;
	mov.u64 	%rd13, $str;
	cvta.global.u64 	%rd14, %rd13;
	{ // callseq 0, 0
	.param .b64 param0;
	st.param.b64 	[param0], %rd14;
	.param .b64 param1;
	st.param.b64 	[param1], %rd12;
	.param .b32 retval0;
	call.uni (retval0), 
	vprintf, 
	(
	param0, 
	param1
	);
	ld.param.b32 	%r36, [retval0];
	} // callseq 0
	mov.u32 	%r6, %ctaid.x;
	mov.u32 	%r7, %ctaid.y;
	mov.u32 	%r8, %ctaid.z;
	st.local.v2.u32 	[%rd1], {%r6, %r7};
	st.local.u32 	[%rd1+8], %r8;
	mov.u64 	%rd15, $str$1;
	cvta.global.u64 	%rd16, %rd15;
	{ // callseq 1, 0
	.param .b64 param0;
	st.param.b64 	[param0], %rd16;
	.param .b64 param1;
	st.param.b64 	[param1], %rd12;
	.param .b32 retval0;
	call.uni (retval0), 
	vprintf, 
	(
	param0, 
	param1
	);
	ld.param.b32 	%r38, [retval0];
	} // callseq 1
	st.local.v2.u32 	[%rd1], {%r1, %r33};
	st.local.u32 	[%rd1+8], %r34;
	mov.u64 	%rd17, $str$2;
	cvta.global.u64 	%rd18, %rd17;
	{ // callseq 2, 0
	.param .b64 param0;
	st.param.b64 	[param0], %rd18;
	.param .b64 param1;
	st.param.b64 	[param1], %rd12;
	.param .b32 retval0;
	call.uni (retval0), 
	vprintf, 
	(
	param0, 
	param1
	);
	ld.param.b32 	%r40, [retval0];
	} // callseq 2
	and.b32  	%r42, %r3, 1073741792;
	sub.s32 	%r43, %r2, %r42;
	max.u32 	%r44, %r43, 32;
	sub.s32 	%r45, %r44, %r43;
	mov.b32 	%r46, -1;
	shr.u32 	%r92, %r46, %r45;
	// begin inline asm
	mov.u32 %r27, %laneid;
	// end inline asm
	popc.b32 	%r10, %r92;
	shl.b32 	%r47, %r10, 8;
	or.b32  	%r91, %r47, 3;
	cvt.u64.u32 	%rd19, %r10;
	// begin inline asm
	mov.u32 %r28, %lanemask_lt;
	// end inline asm
	and.b32  	%r53, %r28, %r92;
	popc.b32 	%r12, %r53;
	cvt.u64.u32 	%rd20, %r12;
	st.local.u32 	[%rd1], %r1;
	st.local.u64 	[%rd1+8], %rd19;
	st.local.u64 	[%rd1+16], %rd20;
	{ // callseq 3, 0
	.param .b64 param0;
	st.param.b64 	[param0], %rd14;
	.param .b64 param1;
	st.param.b64 	[param1], %rd12;
	.param .b32 retval0;
	call.uni (retval0), 
	vprintf, 
	(
	param0, 
	param1
	);
	ld.param.b32 	%r54, [retval0];
	} // callseq 3
	setp.lt.u32 	%p1, %r10, 5;
	@%p1 bra 	$L__BB0_2;
	and.b32  	%r56, %r12, 60;
	sub.s32 	%r57, %r10, %r56;
	min.u32 	%r58, %r57, 4;
	sub.s32 	%r59, 32, %r58;
	mov.b32 	%r60, -1;
	shr.u32 	%r61, %r60, %r59;
	and.b32  	%r62, %r27, -4;
	shl.b32 	%r92, %r61, %r62;
	popc.b32 	%r63, %r92;
	shl.b32 	%r64, %r63, 8;
	or.b32  	%r91, %r64, 3;
$L__BB0_2:
	shr.u32 	%r69, %r91, 1;
	and.b32  	%r68, %r69, 127;
	mov.b64 	%rd36, 0;
	setp.gt.s32 	%p2, %r68, 3;
	@%p2 bra 	$L__BB0_6;
	setp.eq.s32 	%p5, %r68, 1;
	@%p5 bra 	$L__BB0_9;
	setp.eq.s32 	%p6, %r68, 3;
	mov.u64 	%rd37, %rd36;
	@%p6 bra 	$L__BB0_5;
	bra.uni 	$L__BB0_11;
$L__BB0_5:
	mov.u32 	%r74, %nctaid.x;
	cvt.u64.u32 	%rd22, %r74;
	mov.u32 	%r75, %nctaid.y;
	mov.u32 	%r76, %nctaid.z;
	mul.lo.s32 	%r77, %r75, %r76;
	mul.wide.u32 	%rd23, %r77, %r74;
	cvt.u64.u32 	%rd24, %r2;
	mul.lo.s64 	%rd36, %rd23, %rd24;
	mul.lo.s32 	%r78, %r8, %r75;
	cvt.u64.u32 	%rd25, %r78;
	cvt.u64.u32 	%rd26, %r7;
	cvt.u64.u32 	%rd27, %r6;
	add.s64 	%rd28, %rd25, %rd26;
	mad.lo.s64 	%rd29, %rd28, %rd22, %rd27;
	cvt.u64.u32 	%rd30, %r3;
	mad.lo.s64 	%rd37, %rd29, %rd24, %rd30;
	bra.uni 	$L__BB0_11;
$L__BB0_6:
	setp.eq.s32 	%p3, %r68, 4;
	@%p3 bra 	$L__BB0_10;
	setp.eq.s32 	%p4, %r68, 6;
	mov.u64 	%rd37, %rd36;
	@%p4 bra 	$L__BB0_8;
	bra.uni 	$L__BB0_11;
$L__BB0_8:
	mov.u32 	%r70, %cluster_nctarank;
	mul.lo.s32 	%r71, %r2, %r70;
	cvt.u64.u32 	%rd36, %r71;
	mov.u32 	%r72, %cluster_ctarank;
	mad.lo.s32 	%r73, %r2, %r72, %r3;
	cvt.u64.u32 	%rd37, %r73;
	bra.uni 	$L__BB0_11;
$L__BB0_9:
	shr.u32 	%r79, %r91, 8;
	cvt.u64.u32 	%rd36, %r79;
	and.b32  	%r80, %r92, %r28;
	popc.b32 	%r81, %r80;
	cvt.u64.u32 	%rd37, %r81;
	bra.uni 	$L__BB0_11;
$L__BB0_10:
	cvt.u64.u32 	%rd36, %r2;
	cvt.u64.u32 	%rd37, %r3;
$L__BB0_11:
	st.local.u32 	[%rd1], %r1;
	st.local.u64 	[%rd1+8], %rd36;
	st.local.u64 	[%rd1+16], %rd37;
	cvta.global.u64 	%rd32, %rd13;
	{ // callseq 4, 0
	.param .b64 param0;
	st.param.b64 	[param0], %rd32;
	.param .b64 param1;
	st.param.b64 	[param1], %rd12;
	.param .b32 retval0;
	call.uni (retval0), 
	vprintf, 
	(
	param0, 
	param1
	);
	ld.param.b32 	%r82, [retval0];
	} // callseq 4
	shfl.sync.idx.b32	%r84|%p7, %r1, 1, 31, -1;
	st.local.v2.u32 	[%rd1], {%r1, %r84};
	mov.u64 	%rd34, $str$3;
	cvta.global.u64 	%rd35, %rd34;
	{ // callseq 5, 0
	.param .b64 param0;
	st.param.b64 	[param0], %rd35;
	.param .b64 param1;
	st.param.b64 	[param1], %rd12;
	.param .b32 retval0;
	call.uni (retval0), 
	vprintf, 
	(
	param0, 
	param1
	);
	ld.param.b32 	%r85, [retval0];
	} // callseq 5
	and.b32  	%r87, %r3, 31;
	mov.b32 	%r88, 32;
	st.local.v2.u32 	[%rd1], {%r1, %r88};
	st.local.u32 	[%rd1+8], %r87;
	{ // callseq 6, 0
	.param .b64 param0;
	st.param.b64 	[param0], %rd32;
	.param .b64 param1;
	st.param.b64 	[param1], %rd12;
	.param .b32 retval0;
	call.uni (retval0), 
	vprintf, 
	(
	param0, 
	param1
	);
	ld.param.b32 	%r89, [retval0];
	} // callseq 6
	ret;

}


// ===== COMPILED SASS (sm_100) =====

	.target	sm_100

	.elftype	@"ET_EXEC"


//--------------------- .note.nv.tkinfo           --------------------------
	.section	.note.nv.tkinfo,"",@"SHT_NOTE"
	.sectionflags	@"SHF_NOTE_NV_TKINFO"
	.tkinfo
        /*0018*/ 	.word	0x00000002
        /*0030*/ 	.string	""
        /*0030*/ 	.string	"ptxas"
        /*0030*/ 	.string	"Cuda compilation tools, release 13.0, V13.0.88"
        /*0030*/ 	.string	"Build cuda_13.0.r13.0/compiler.36424714_0"
        /*0030*/ 	.string	"-arch sm_100 -m 64 "



//--------------------- .note.nv.cuinfo           --------------------------
	.section	.note.nv.cuinfo,"",@"SHT_NOTE"
	.sectionflags	@"SHF_NOTE_NV_CUINFO"
        /*0018*/ 	.short	0x0002
        /*001a*/ 	.short	0x0064
        /*001c*/ 	.short	0x0082
	.zero		2


//--------------------- .nv.info                  --------------------------
	.section	.nv.info,"",@"SHT_CUDA_INFO"
	.align	4


	//----- nvinfo : EIATTR_REGCOUNT
	.align		4
        /*0000*/ 	.byte	0x04, 0x2f
        /*0002*/ 	.short	(.L_5 - .L_4)
	.align		4
.L_4:
        /*0004*/ 	.word	index@(_Z5bcasti)
        /*0008*/ 	.word	0x00000022


	//----- nvinfo : EIATTR_FRAME_SIZE
	.align		4
.L_5:
        /*000c*/ 	.byte	0x04, 0x11
        /*000e*/ 	.short	(.L_7 - .L_6)
	.align		4
.L_6:
        /*0010*/ 	.word	index@(_Z5bcasti)
        /*0014*/ 	.word	0x00000018


	//----- nvinfo : EIATTR_MIN_STACK_SIZE
	.align		4
.L_7:
        /*0018*/ 	.byte	0x04, 0x12
        /*001a*/ 	.short	(.L_9 - .L_8)
	.align		4
.L_8:
        /*001c*/ 	.word	index@(_Z5bcasti)
        /*0020*/ 	.word	0x00000018
.L_9:


//--------------------- .nv.compat                --------------------------
	.section	.nv.compat,"",@"SHT_CUDA_COMPAT_INFO"
	.align	4
        /*0000*/ 	.byte	0x02, 0x09, 0x00, 0x00, 0x02, 0x02, 0x01, 0x00, 0x02, 0x05, 0x05, 0x00, 0x03, 0x07, 0x01, 0x01
        /*0010*/ 	.byte	0x02, 0x03, 0x00, 0x00, 0x02, 0x06, 0x01, 0x00, 0x04, 0x0b, 0x08, 0x00, 0x09, 0x00, 0x00, 0x00
        /*0020*/ 	.byte	0x00, 0x00, 0x00, 0x00


//--------------------- .nv.info._Z5bcasti        --------------------------
	.section	.nv.info._Z5bcasti,"",@"SHT_CUDA_INFO"
	.sectionflags	@""
	.align	4


	//----- nvinfo : EIATTR_CUDA_API_VERSION
	.align		4
        /*0000*/ 	.byte	0x04, 0x37
        /*0002*/ 	.short	(.L_11 - .L_10)
.L_10:
        /*0004*/ 	.word	0x00000082


	//----- nvinfo : EIATTR_KPARAM_INFO
	.align		4
.L_11:
        /*0008*/ 	.byte	0x04, 0x17
        /*000a*/ 	.short	(.L_13 - .L_12)
.L_12:
        /*000c*/ 	.word	0x00000000
        /*0010*/ 	.short	0x0000
        /*0012*/ 	.short	0x0000
        /*0014*/ 	.byte	0x00, 0xf0, 0x11, 0x00


	//----- nvinfo : EIATTR_SPARSE_MMA_MASK
	.align		4
.L_13:
        /*0018*/ 	.byte	0x03, 0x50
        /*001a*/ 	.short	0x0000


	//----- nvinfo : EIATTR_MAXREG_COUNT
	.align		4
        /*001c*/ 	.byte	0x03, 0x1b
        /*001e*/ 	.short	0x00ff


	//----- nvinfo : EIATTR_NUM_BARRIERS
	.align		4
        /*0020*/ 	.byte	0x02, 0x4c
        /*0022*/ 	.byte	0x01
	.zero		1


	//----- nvinfo : EIATTR_EXTERNS
	.align		4
        /*0024*/ 	.byte	0x04, 0x0f
        /*0026*/ 	.short	(.L_15 - .L_14)


	//   ....[0]....
	.align		4
.L_14:
        /*0028*/ 	.word	index@(vprintf)


	//----- nvinfo : EIATTR_MERCURY_ISA_VERSION
	.align		4
.L_15:
        /*002c*/ 	.byte	0x03, 0x5f
        /*002e*/ 	.short	0x0101


	//----- nvinfo : EIATTR_COOP_GROUP_MASK_REGIDS
	.align		4
        /*0030*/ 	.byte	0x04, 0x29
        /*0032*/ 	.short	(.L_17 - .L_16)


	//   ....[0]....
.L_16:
        /*0034*/ 	.word	0xffffffff


	//   ....[1]....
        /*0038*/ 	.word	0xffffffff


	//   ....[2]....
        /*003c*/ 	.word	0x0500000f


	//----- nvinfo : EIATTR_COOP_GROUP_INSTR_OFFSETS
	.align		4
.L_17:
        /*0040*/ 	.byte	0x04, 0x28
        /*0042*/ 	.short	(.L_19 - .L_18)


	//   ....[0]....
.L_18:
        /*0044*/ 	.word	0x000000a0


	//   ....[1]....
        /*0048*/ 	.word	0x00000a90


	//   ....[2]....
        /*004c*/ 	.word	0x00000c50


	//----- nvinfo : EIATTR_VRC_CTA_INIT_COUNT
	.align		4
.L_19:
        /*0050*/ 	.byte	0x02, 0x4a
	.zero		1
	.zero		1


	//----- nvinfo : EIATTR_SYSCALL_OFFSETS
	.align		4
        /*0054*/ 	.byte	0x04, 0x46
        /*0056*/ 	.short	(.L_21 - .L_20)


	//   ....[0]....
.L_20:
        /*0058*/ 	.word	0x000001b0


	//   ....[1]....
        /*005c*/ 	.word	0x00000280


	//   ....[2]....
        /*0060*/ 	.word	0x00000340


	//   ....[3]....
        /*0064*/ 	.word	0x000004c0


	//   ....[4]....
        /*0068*/ 	.word	0x00000a60


	//   ....[5]....
        /*006c*/ 	.word	0x00000b20


	//   ....[6]....
        /*0070*/ 	.word	0x00000be0


	//----- nvinfo : EIATTR_EXIT_INSTR_OFFSETS
	.align		4
.L_21:
        /*0074*/ 	.byte	0x04, 0x1c
        /*0076*/ 	.short	(.L_23 - .L_22)


	//   ....[0]....
.L_22:
        /*0078*/ 	.word	0x00000bf0


	//----- nvinfo : EIATTR_CRS_STACK_SIZE
	.align		4
.L_23:
        /*007c*/ 	.byte	0x04, 0x1e
        /*007e*/ 	.short	(.L_25 - .L_24)
.L_24:
        /*0080*/ 	.word	0x00000000


	//----- nvinfo : EIATTR_CBANK_PARAM_SIZE
	.align		4
.L_25:
        /*0084*/ 	.byte	0x03, 0x19
        /*0086*/ 	.short	0x0004


	//----- nvinfo : EIATTR_PARAM_CBANK
	.align		4
        /*0088*/ 	.byte	0x04, 0x0a
        /*008a*/ 	.short	(.L_27 - .L_26)
	.align		4
.L_26:
        /*008c*/ 	.word	index@(.nv.constant0._Z5bcasti)
        /*0090*/ 	.short	0x0380
        /*0092*/ 	.short	0x0004


	//----- nvinfo : EIATTR_SW_WAR
	.align		4
.L_27:
        /*0094*/ 	.byte	0x04, 0x36
        /*0096*/ 	.short	(.L_29 - .L_28)
.L_28:
        /*0098*/ 	.word	0x00000008
.L_29:


//--------------------- .nv.callgraph             --------------------------
	.section	.nv.callgraph,"",@"SHT_CUDA_CALLGRAPH"
	.align	4
	.sectionentsize	8
	.align		4
        /*0000*/ 	.word	0x00000000
	.align		4
        /*0004*/ 	.word	0xffffffff
	.align		4
        /*0008*/ 	.word	index@(_Z5bcasti)
	.align		4
        /*000c*/ 	.word	index@(vprintf)
	.align		4
        /*0010*/ 	.word	0x00000000
	.align		4
        /*0014*/ 	.word	0xfffffffe
	.align		4
        /*0018*/ 	.word	0x00000000
	.align		4
        /*001c*/ 	.word	0xfffffffd
	.align		4
        /*0020*/ 	.word	0x00000000
	.align		4
        /*0024*/ 	.word	0xfffffffc


//--------------------- .nv.constant4             --------------------------
	.section	.nv.constant4,"a",@progbits
	.align	8
	.align		8
.nv.constant4:
        /*0000*/ 	.dword	vprintf
	.align		8
        /*0008*/ 	.dword	$str
	.align		8
        /*0010*/ 	.dword	$str$1
	.align		8
        /*0018*/ 	.dword	$str$2
	.align		8
        /*0020*/ 	.dword	$str$3


//--------------------- .text._Z5bcasti           --------------------------
	.section	.text._Z5bcasti,"ax",@progbits
	.align	128
        .global         _Z5bcasti
        .type           _Z5bcasti,@function
        .size           _Z5bcasti,(.L_x_18 - _Z5bcasti)
        .other          _Z5bcasti,@"STO_CUDA_ENTRY STV_DEFAULT"
_Z5bcasti:
.text._Z5bcasti:
[----:B------:R-:W0:Y:S01]  /*0000*/  LDC R1, c[0x0][0x37c] ;  /* 0x0000df00ff017b82 */ /* 0x000e220000000800 */
[----:B------:R-:W1:Y:S01]  /*0010*/  S2R R28, SR_TID.Z ;  /* 0x00000000001c7919 */ /* 0x000e620000002300 */
[----:B------:R-:W2:Y:S01]  /*0020*/  LDCU UR6, c[0x0][0x2fc] ;  /* 0x00005f80ff0677ac */ /* 0x000ea20008000800 */
[----:B0-----:R-:W-:Y:S01]  /*0030*/  VIADD R1, R1, 0xffffffe8 ;  /* 0xffffffe801017836 */ /* 0x001fe20000000000 */
[----:B------:R-:W-:Y:S01]  /*0040*/  MOV R2, 0x0 ;  /* 0x0000000000027802 */ /* 0x000fe20000000f00 */
[----:B------:R-:W1:Y:S01]  /*0050*/  S2R R23, SR_TID.Y ;  /* 0x0000000000177919 */ /* 0x000e620000002200 */
[----:B------:R-:W0:Y:S02]  /*0060*/  LDCU UR7, c[0x0][0x360] ;  /* 0x00006c00ff0777ac */ /* 0x000e240008000800 */
[----:B------:R3:W4:Y:S01]  /*0070*/  LDC.64 R8, c[0x4][R2] ;  /* 0x0100000002087b82 */ /* 0x0007220000000a00 */
[----:B------:R-:W5:Y:S01]  /*0080*/  S2R R16, SR_TID.X ;  /* 0x0000000000107919 */ /* 0x000f620000002100 */
[----:B------:R-:W0:Y:S06]  /*0090*/  LDCU UR8, c[0x0][0x364] ;  /* 0x00006c80ff0877ac */ /* 0x000e2c0008000800 */
[----:B------:R-:W-:Y:S08]  /*00a0*/  BAR.SYNC.DEFER_BLOCKING 0x0 ;  /* 0x0000000000007b1d */ /* 0x000ff00000010000 */
[----:B------:R-:W2:Y:S01]  /*00b0*/  LDC R17, c[0x0][0x368] ;  /* 0x0000da00ff117b82 */ /* 0x000ea20000000800 */
[----:B------:R-:W3:Y:S01]  /*00c0*/  LDCU UR5, c[0x0][0x2f8] ;  /* 0x00005f00ff0577ac */ /* 0x000ee20008000800 */
[----:B0-----:R-:W-:-:S02]  /*00d0*/  UIMAD UR4, UR7, UR8, URZ ;  /* 0x00000008070472a4 */ /* 0x001fc4000f8e02ff */
[----:B-1----:R-:W-:Y:S01]  /*00e0*/  IMAD R31, R28, UR8, R23 ;  /* 0x000000081c1f7c24 */ /* 0x002fe2000f8e0217 */
[----:B------:R-:W0:Y:S01]  /*00f0*/  LDCU.64 UR8, c[0x4][0x8] ;  /* 0x01000100ff0877ac */ /* 0x000e220008000a00 */
[----:B---3--:R-:W-:Y:S02]  /*0100*/  IADD3 R26, P0, PT, R1, UR5, RZ ;  /* 0x00000005011a7c10 */ /* 0x008fe4000ff1e0ff */
[----:B-----5:R-:W-:Y:S02]  /*0110*/  IMAD R30, R31, UR7, R16 ;  /* 0x000000071f1e7c24 */ /* 0x020fe4000f8e0210 */
[----:B--2---:R-:W-:Y:S02]  /*0120*/  IMAD R17, R17, UR4, RZ ;  /* 0x0000000411117c24 */ /* 0x004fe4000f8e02ff */
[----:B------:R-:W-:Y:S01]  /*0130*/  IMAD.X R25, RZ, RZ, UR6, P0 ;  /* 0x00000006ff197e24 */ /* 0x000fe200080e06ff */
[----:B------:R1:W-:Y:S01]  /*0140*/  STL [R1+0x8], R30 ;  /* 0x0000081e01007387 */ /* 0x0003e20000100800 */
[----:B------:R-:W-:-:S02]  /*0150*/  IMAD.MOV.U32 R6, RZ, RZ, R26 ;  /* 0x000000ffff067224 */ /* 0x000fc400078e001a */
[----:B------:R-:W-:Y:S01]  /*0160*/  IMAD.MOV.U32 R7, RZ, RZ, R25 ;  /* 0x000000ffff077224 */ /* 0x000fe200078e0019 */
[----:B------:R1:W-:Y:S01]  /*0170*/  STL.64 [R1], R16 ;  /* 0x0000001001007387 */ /* 0x0003e20000100a00 */
[----:B0-----:R-:W-:Y:S01]  /*0180*/  IMAD.U32 R4, RZ, RZ, UR8 ;  /* 0x00000008ff047e24 */ /* 0x001fe2000f8e00ff */
[----:B----4-:R-:W-:-:S07]  /*0190*/  MOV R5, UR9 ;  /* 0x0000000900057c02 */ /* 0x010fce0008000f00 */
[----:B------:R-:W-:-:S07]  /*01a0*/  LEPC R20, `(.L_x_0) ;  /* 0x000000001014794e */ /* 0x000fce0000000000 */
[----:B-1----:R-:W-:Y:S05]  /*01b0*/  CALL.ABS.NOINC R8 ;  /* 0x0000000008007343 */ /* 0x002fea0003c00000 */
.L_x_0:
[----:B------:R-:W0:Y:S01]  /*01c0*/  S2R R18, SR_CTAID.X ;  /* 0x0000000000127919 */ /* 0x000e220000002500 */
[----:B------:R-:W1:Y:S01]  /*01d0*/  LDC.64 R2, c[0x4][R2] ;  /* 0x0100000002027b82 */ /* 0x000e620000000a00 */
[----:B------:R-:W2:Y:S01]  /*01e0*/  LDCU.64 UR4, c[0x4][0x10] ;  /* 0x01000200ff0477ac */ /* 0x000ea20008000a00 */
[----:B------:R-:W-:Y:S01]  /*01f0*/  IMAD.MOV.U32 R6, RZ, RZ, R26 ;  /* 0x000000ffff067224 */ /* 0x000fe200078e001a */
[----:B------:R-:W0:Y:S01]  /*0200*/  S2R R19, SR_CTAID.Y ;  /* 0x0000000000137919 */ /* 0x000e220000002600 */
[----:B------:R-:W-:Y:S01]  /*0210*/  IMAD.MOV.U32 R7, RZ, RZ, R25 ;  /* 0x000000ffff077224 */ /* 0x000fe200078e0019 */
[----:B------:R-:W3:Y:S01]  /*0220*/  S2R R24, SR_CTAID.Z ;  /* 0x0000000000187919 */ /* 0x000ee20000002700 */
[----:B--2---:R-:W-:Y:S01]  /*0230*/  IMAD.U32 R4, RZ, RZ, UR4 ;  /* 0x00000004ff047e24 */ /* 0x004fe2000f8e00ff */
[----:B------:R-:W-:Y:S01]  /*0240*/  MOV R5, UR5 ;  /* 0x0000000500057c02 */ /* 0x000fe20008000f00 */
[----:B0-----:R0:W-:Y:S04]  /*0250*/  STL.64 [R1], R18 ;  /* 0x0000001201007387 */ /* 0x0011e80000100a00 */
[----:B---3--:R0:W-:Y:S02]  /*0260*/  STL [R1+0x8], R24 ;  /* 0x0000081801007387 */ /* 0x0081e40000100800 */
[----:B------:R-:W-:-:S07]  /*0270*/  LEPC R20, `(.L_x_1) ;  /* 0x000000001014794e */ /* 0x000fce0000000000 */
[----:B01----:R-:W-:Y:S05]  /*0280*/  CALL.ABS.NOINC R2 ;  /* 0x0000000002007343 */ /* 0x003fea0003c00000 */
.L_x_1:
[----:B------:R-:W-:Y:S01]  /*0290*/  IMAD.MOV.U32 R22, RZ, RZ, R16 ;  /* 0x000000ffff167224 */ /* 0x000fe200078e0010 */
[----:B------:R-:W-:Y:S01]  /*02a0*/  MOV R2, 0x0 ;  /* 0x0000000000027802 */ /* 0x000fe20000000f00 */
[----:B------:R0:W-:Y:S01]  /*02b0*/  STL [R1+0x8], R28 ;  /* 0x0000081c01007387 */ /* 0x0001e20000100800 */
[----:B------:R-:W1:Y:S01]  /*02c0*/  LDCU.64 UR4, c[0x4][0x18] ;  /* 0x01000300ff0477ac */ /* 0x000e620008000a00 */
[----:B------:R-:W-:Y:S01]  /*02d0*/  IMAD.MOV.U32 R6, RZ, RZ, R26 ;  /* 0x000000ffff067224 */ /* 0x000fe200078e001a */
[----:B------:R0:W2:Y:S01]  /*02e0*/  LDC.64 R8, c[0x4][R2] ;  /* 0x0100000002087b82 */ /* 0x0000a20000000a00 */
[----:B------:R0:W-:Y:S01]  /*02f0*/  STL.64 [R1], R22 ;  /* 0x0000001601007387 */ /* 0x0001e20000100a00 */
[----:B------:R-:W-:Y:S01]  /*0300*/  IMAD.MOV.U32 R7, RZ, RZ, R25 ;  /* 0x000000ffff077224 */ /* 0x000fe200078e0019 */
[----:B-1----:R-:W-:Y:S01]  /*0310*/  MOV R4, UR4 ;  /* 0x0000000400047c02 */ /* 0x002fe20008000f00 */
[----:B0-----:R-:W-:-:S07]  /*0320*/  IMAD.U32 R5, RZ, RZ, UR5 ;  /* 0x00000005ff057e24 */ /* 0x001fce000f8e00ff */
[----:B------:R-:W-:-:S07]  /*0330*/  LEPC R20, `(.L_x_2) ;  /* 0x000000001014794e */ /* 0x000fce0000000000 */
[----:B--2---:R-:W-:Y:S05]  /*0340*/  CALL.ABS.NOINC R8 ;  /* 0x0000000008007343 */ /* 0x004fea0003c00000 */
.L_x_2:
[----:B------:R-:W0:Y:S01]  /*0350*/  S2R R27, SR_LTMASK ;  /* 0x00000000001b7919 */ /* 0x000e220000003900 */
[----:B------:R-:W-:Y:S01]  /*0360*/  LOP3.LUT R0, R30, 0x3fffffe0, RZ, 0xc0, !PT ;  /* 0x3fffffe01e007812 */ /* 0x000fe200078ec0ff */
[----:B------:R-:W-:Y:S02]  /*0370*/  IMAD.MOV.U32 R22, RZ, RZ, -0x1 ;  /* 0xffffffffff167424 */ /* 0x000fe400078e00ff */
[----:B------:R-:W-:Y:S02]  /*0380*/  HFMA2 R29, -RZ, RZ, 0, 0 ;  /* 0x00000000ff1d7431 */ /* 0x000fe400000001ff */
[----:B------:R-:W-:Y:S01]  /*0390*/  IMAD.MOV.U32 R9, RZ, RZ, RZ ;  /* 0x000000ffff097224 */ /* 0x000fe200078e00ff */
[----:B------:R-:W-:Y:S01]  /*03a0*/  IADD3 R0, PT, PT, R17, -R0, RZ ;  /* 0x8000000011007210 */ /* 0x000fe20007ffe0ff */
[----:B------:R1:W-:Y:S01]  /*03b0*/  STL [R1], R16 ;  /* 0x0000001001007387 */ /* 0x0003e20000100800 */
[----:B------:R-:W2:Y:S01]  /*03c0*/  LDCU.64 UR4, c[0x4][0x8] ;  /* 0x01000100ff0477ac */ /* 0x000ea20008000a00 */
[----:B------:R-:W-:Y:S01]  /*03d0*/  IMAD.MOV.U32 R6, RZ, RZ, R26 ;  /* 0x000000ffff067224 */ /* 0x000fe200078e001a */
[----:B------:R-:W-:-:S02]  /*03e0*/  VIMNMX.U32 R3, PT, PT, R0, 0x20, !PT ;  /* 0x0000002000037848 */ /* 0x000fc40007fe0000 */
[----:B------:R-:W-:-:S03]  /*03f0*/  MOV R7, R25 ;  /* 0x0000001900077202 */ /* 0x000fc60000000f00 */
[----:B------:R-:W-:-:S05]  /*0400*/  IMAD.IADD R3, R3, 0x1, -R0 ;  /* 0x0000000103037824 */ /* 0x000fca00078e0a00 */
[----:B------:R-:W-:Y:S02]  /*0410*/  SHF.R.U32.HI R22, RZ, R3, R22 ;  /* 0x00000003ff167219 */ /* 0x000fe40000011616 */
[----:B------:R-:W3:Y:S02]  /*0420*/  LDC.64 R2, c[0x4][R2] ;  /* 0x0100000002027b82 */ /* 0x000ee40000000a00 */
[----:B------:R-:W4:Y:S01]  /*0430*/  POPC R8, R22 ;  /* 0x0000001600087309 */ /* 0x000f220000000000 */
[----:B--2---:R-:W-:Y:S02]  /*0440*/  IMAD.U32 R4, RZ, RZ, UR4 ;  /* 0x00000004ff047e24 */ /* 0x004fe4000f8e00ff */
[----:B------:R-:W-:Y:S01]  /*0450*/  IMAD.U32 R5, RZ, RZ, UR5 ;  /* 0x00000005ff057e24 */ /* 0x000fe2000f8e00ff */
[----:B0-----:R-:W-:-:S06]  /*0460*/  LOP3.LUT R28, R27, R22, RZ, 0xc0, !PT ;  /* 0x000000161b1c7212 */ /* 0x001fcc00078ec0ff */
[----:B------:R-:W0:Y:S01]  /*0470*/  POPC R28, R28 ;  /* 0x0000001c001c7309 */ /* 0x000e220000000000 */
[----:B----4-:R1:W-:Y:S01]  /*0480*/  STL.64 [R1+0x8], R8 ;  /* 0x0000080801007387 */ /* 0x0103e20000100a00 */
[----:B------:R-:W-:-:S03]  /*0490*/  LEA R23, R8, 0x3, 0x8 ;  /* 0x0000000308177811 */ /* 0x000fc600078e40ff */
[----:B0-----:R1:W-:Y:S04]  /*04a0*/  STL.64 [R1+0x10], R28 ;  /* 0x0000101c01007387 */ /* 0x0013e80000100a00 */
[----:B------:R-:W-:-:S07]  /*04b0*/  LEPC R20, `(.L_x_3) ;  /* 0x000000001014794e */ /* 0x000fce0000000000 */
[----:B-1-3--:R-:W-:Y:S05]  /*04c0*/  CALL.ABS.NOINC R2 ;  /* 0x0000000002007343 */ /* 0x00afea0003c00000 */
.L_x_3:
[----:B------:R-:W-:Y:S01]  /*04d0*/  LOP3.LUT R0, R30, 0x3fffffe0, RZ, 0xc0, !PT ;  /* 0x3fffffe01e007812 */ /* 0x000fe200078ec0ff */
[----:B------:R-:W-:Y:S01]  /*04e0*/  IMAD.MOV.U32 R2, RZ, RZ, -0x1 ;  /* 0xffffffffff027424 */ /* 0x000fe200078e00ff */
[----:B------:R-:W-:Y:S03]  /*04f0*/  BSSY.RECONVERGENT B0, `(.L_x_4) ;  /* 0x0000012000007945 */ /* 0x000fe60003800200 */
[----:B------:R-:W-:-:S05]  /*0500*/  IMAD.IADD R0, R17, 0x1, -R0 ;  /* 0x0000000111007824 */ /* 0x000fca00078e0a00 */
[----:B------:R-:W-:-:S05]  /*0510*/  VIMNMX.U32 R3, PT, PT, R0, 0x20, !PT ;  /* 0x0000002000037848 */ /* 0x000fca0007fe0000 */
[----:B------:R-:W-:-:S05]  /*0520*/  IMAD.IADD R3, R3, 0x1, -R0 ;  /* 0x0000000103037824 */ /* 0x000fca00078e0a00 */
[----:B------:R-:W-:-:S04]  /*0530*/  SHF.R.U32.HI R2, RZ, R3, R2 ;  /* 0x00000003ff027219 */ /* 0x000fc80000011602 */
[----:B------:R-:W0:Y:S02]  /*0540*/  POPC R5, R2 ;  /* 0x0000000200057309 */ /* 0x000e240000000000 */
[----:B0-----:R-:W-:-:S13]  /*0550*/  ISETP.GE.U32.AND P0, PT, R5, 0x5, PT ;  /* 0x000000050500780c */ /* 0x001fda0003f06070 */
[----:B------:R-:W-:Y:S05]  /*0560*/  @!P0 BRA `(.L_x_5) ;  /* 0x0000000000288947 */ /* 0x000fea0003800000 */
[----:B------:R-:W0:Y:S01]  /*0570*/  S2R R3, SR_LANEID ;  /* 0x0000000000037919 */ /* 0x000e220000000000 */
[----:B------:R-:W-:-:S04]  /*0580*/  LOP3.LUT R28, R28, 0x3c, RZ, 0xc0, !PT ;  /* 0x0000003c1c1c7812 */ /* 0x000fc800078ec0ff */
[----:B------:R-:W-:Y:S02]  /*0590*/  VIADDMNMX.U32 R28, R5, -R28, 0x4, PT ;  /* 0x00000004051c7446 */ /* 0x000fe4000380081c */
[----:B------:R-:W-:Y:S02]  /*05a0*/  MOV R5, 0xffffffff ;  /* 0xffffffff00057802 */ /* 0x000fe40000000f00 */
[----:B------:R-:W-:-:S04]  /*05b0*/  IADD3 R28, PT, PT, -R28, 0x20, RZ ;  /* 0x000000201c1c7810 */ /* 0x000fc80007ffe1ff */
[----:B------:R-:W-:Y:S02]  /*05c0*/  SHF.R.U32.HI R28, RZ, R28, R5 ;  /* 0x0000001cff1c7219 */ /* 0x000fe40000011605 */
[----:B0-----:R-:W-:-:S04]  /*05d0*/  LOP3.LUT R3, R3, 0xfffffffc, RZ, 0xc0, !PT ;  /* 0xfffffffc03037812 */ /* 0x001fc800078ec0ff */
[----:B------:R-:W-:-:S04]  /*05e0*/  SHF.L.U32 R22, R28, R3, RZ ;  /* 0x000000031c167219 */ /* 0x000fc800000006ff */
[----:B------:R-:W0:Y:S02]  /*05f0*/  POPC R23, R22 ;  /* 0x0000001600177309 */ /* 0x000e240000000000 */
[----:B0-----:R-:W-:-:S07]  /*0600*/  LEA R23, R23, 0x3, 0x8 ;  /* 0x0000000317177811 */ /* 0x001fce00078e40ff */
.L_x_5:
[----:B------:R-:W-:Y:S05]  /*0610*/  BSYNC.RECONVERGENT B0 ;  /* 0x0000000000007941 */ /* 0x000fea0003800200 */
.L_x_4:
[----:B------:R-:W-:Y:S01]  /*0620*/  SHF.R.U32.HI R0, RZ, 0x1, R23 ;  /* 0x00000001ff007819 */ /* 0x000fe20000011617 */
[----:B------:R-:W-:Y:S01]  /*0630*/  BSSY.RECONVERGENT B0, `(.L_x_6) ;  /* 0x0000037000007945 */ /* 0x000fe20003800200 */
[----:B------:R-:W-:Y:S02]  /*0640*/  CS2R R8, SRZ ;  /* 0x0000000000087805 */ /* 0x000fe4000001ff00 */
[----:B------:R-:W-:-:S04]  /*0650*/  LOP3.LUT R0, R0, 0x7f, RZ, 0xc0, !PT ;  /* 0x0000007f00007812 */ /* 0x000fc800078ec0ff */
[----:B------:R-:W-:-:S13]  /*0660*/  ISETP.GT.AND P0, PT, R0, 0x3, PT ;  /* 0x000000030000780c */ /* 0x000fda0003f04270 */
[----:B------:R-:W-:Y:S05]  /*0670*/  @P0 BRA `(.L_x_7) ;  /* 0x00000000007c0947 */ /* 0x000fea0003800000 */
[----:B------:R-:W-:-:S13]  /*0680*/  ISETP.NE.AND P0, PT, R0, 0x1, PT ;  /* 0x000000010000780c */ /* 0x000fda0003f05270 */
[----:B------:R-:W-:Y:S05]  /*0690*/  @!P0 BRA `(.L_x_8) ;  /* 0x00000000005c8947 */ /* 0x000fea0003800000 */
[----:B------:R-:W-:Y:S02]  /*06a0*/  ISETP.NE.AND P0, PT, R0, 0x3, PT ;  /* 0x000000030000780c */ /* 0x000fe40003f05270 */
[----:B------:R-:W-:-:S11]  /*06b0*/  CS2R R10, SRZ ;  /* 0x00000000000a7805 */ /* 0x000fd6000001ff00 */
[----:B------:R-:W-:Y:S05]  /*06c0*/  @P0 BRA `(.L_x_9) ;  /* 0x0000000000b40947 */ /* 0x000fea0003800000 */
[----:B------:R-:W0:Y:S01]  /*06d0*/  LDCU UR5, c[0x0][0x370] ;  /* 0x00006e00ff0577ac */ /* 0x000e220008000800 */
[----:B------:R-:W-:Y:S01]  /*06e0*/  HFMA2 R31, -RZ, RZ, 0, 0 ;  /* 0x00000000ff1f7431 */ /* 0x000fe200000001ff */
[----:B------:R-:W1:Y:S01]  /*06f0*/  LDCU UR4, c[0x0][0x374] ;  /* 0x00006e80ff0477ac */ /* 0x000e620008000800 */
[----:B------:R-:W2:Y:S01]  /*0700*/  LDCU UR6, c[0x0][0x378] ;  /* 0x00006f00ff0677ac */ /* 0x000ea20008000800 */
[----:B-1----:R-:W-:Y:S01]  /*0710*/  IMAD R24, R24, UR4, RZ ;  /* 0x0000000418187c24 */ /* 0x002fe2000f8e02ff */
[----:B--2---:R-:W-:-:S04]  /*0720*/  UIMAD UR4, UR4, UR6, URZ ;  /* 0x00000006040472a4 */ /* 0x004fc8000f8e02ff */
[----:B------:R-:W-:Y:S01]  /*0730*/  IADD3 R3, P0, PT, R24, R19, RZ ;  /* 0x0000001318037210 */ /* 0x000fe20007f1e0ff */
[----:B------:R-:W-:-:S04]  /*0740*/  IMAD.MOV.U32 R19, RZ, RZ, RZ ;  /* 0x000000ffff137224 */ /* 0x000fc800078e00ff */
[----:B------:R-:W-:Y:S02]  /*0750*/  IMAD.X R0, RZ, RZ, RZ, P0 ;  /* 0x000000ffff007224 */ /* 0x000fe400000e06ff */
[----:B0-----:R-:W-:-:S04]  /*0760*/  IMAD.WIDE.U32 R2, R3, UR5, R18 ;  /* 0x0000000503027c25 */ /* 0x001fc8000f8e0012 */
[----:B------:R-:W-:Y:S01]  /*0770*/  IMAD R5, R0, UR5, RZ ;  /* 0x0000000500057c24 */ /* 0x000fe2000f8e02ff */
[----:B------:R-:W-:Y:S01]  /*0780*/  UIMAD.WIDE.U32 UR4, UR4, UR5, URZ ;  /* 0x00000005040472a5 */ /* 0x000fe2000f8e00ff */
[----:B------:R-:W-:-:S04]  /*0790*/  IMAD.WIDE.U32 R10, R17, R2, R30 ;  /* 0x00000002110a7225 */ /* 0x000fc800078e001e */
[----:B------:R-:W-:Y:S02]  /*07a0*/  IMAD.IADD R0, R3, 0x1, R5 ;  /* 0x0000000103007824 */ /* 0x000fe400078e0205 */
[C---:B------:R-:W-:Y:S02]  /*07b0*/  IMAD R3, R17.reuse, UR5, RZ ;  /* 0x0000000511037c24 */ /* 0x040fe4000f8e02ff */
[----:B------:R-:W-:-:S04]  /*07c0*/  IMAD.WIDE.U32 R8, R17, UR4, RZ ;  /* 0x0000000411087c25 */ /* 0x000fc8000f8e00ff */
[----:B------:R-:W-:Y:S02]  /*07d0*/  IMAD R17, R0, R17, RZ ;  /* 0x0000001100117224 */ /* 0x000fe400078e02ff */
[----:B------:R-:W-:Y:S02]  /*07e0*/  IMAD.IADD R9, R9, 0x1, R3 ;  /* 0x0000000109097824 */ /* 0x000fe400078e0203 */
[----:B------:R-:W-:Y:S01]  /*07f0*/  IMAD.IADD R11, R11, 0x1, R17 ;  /* 0x000000010b0b7824 */ /* 0x000fe200078e0211 */
[----:B------:R-:W-:Y:S06]  /*0800*/  BRA `(.L_x_9) ;  /* 0x0000000000647947 */ /* 0x000fec0003800000 */
.L_x_8:
[----:B------:R-:W-:Y:S01]  /*0810*/  LOP3.LUT R10, R22, R27, RZ, 0xc0, !PT ;  /* 0x0000001b160a7212 */ /* 0x000fe200078ec0ff */
[----:B------:R-:W-:Y:S01]  /*0820*/  IMAD.MOV.U32 R11, RZ, RZ, RZ ;  /* 0x000000ffff0b7224 */ /* 0x000fe200078e00ff */
[----:B------:R-:W-:Y:S02]  /*0830*/  SHF.R.U32.HI R8, RZ, 0x8, R23 ;  /* 0x00000008ff087819 */ /* 0x000fe40000011617 */
[----:B------:R-:W-:Y:S02]  /*0840*/  MOV R9, RZ ;  /* 0x000000ff00097202 */ /* 0x000fe40000000f00 */
[----:B------:R-:W0:Y:S01]  /*0850*/  POPC R10, R10 ;  /* 0x0000000a000a7309 */ /* 0x000e220000000000 */
[----:B------:R-:W-:Y:S05]  /*0860*/  BRA `(.L_x_9) ;  /* 0x00000000004c7947 */ /* 0x000fea0003800000 */
.L_x_7:
[----:B------:R-:W-:-:S13]  /*0870*/  ISETP.NE.AND P0, PT, R0, 0x4, PT ;  /* 0x000000040000780c */ /* 0x000fda0003f05270 */
[----:B------:R-:W-:Y:S05]  /*0880*/  @!P0 BRA `(.L_x_10) ;  /* 0x0000000000348947 */ /* 0x000fea0003800000 */
[----:B------:R-:W-:Y:S02]  /*0890*/  ISETP.NE.AND P0, PT, R0, 0x6, PT ;  /* 0x000000060000780c */ /* 0x000fe40003f05270 */
[----:B------:R-:W-:-:S11]  /*08a0*/  CS2R R10, SRZ ;  /* 0x00000000000a7805 */ /* 0x000fd6000001ff00 */
[----:B------:R-:W-:Y:S05]  /*08b0*/  @P0 BRA `(.L_x_9) ;  /* 0x0000000000380947 */ /* 0x000fea0003800000 */
[----:B------:R-:W0:Y:S01]  /*08c0*/  S2UR UR5, SR_CgaCtaId ;  /* 0x00000000000579c3 */ /* 0x000e220000008800 */
[----:B------:R-:W-:-:S05]  /*08d0*/  CS2R.32 R11, SR_CgaSize ;  /* 0x00000000000b7805 */ /* 0x000fca0000008a00 */
[----:B------:R-:W-:-:S05]  /*08e0*/  IMAD R11, R11, -0xa0, RZ ;  /* 0xffffff600b0b7824 */ /* 0x000fca00078e02ff */
[----:B------:R-:W-:-:S14]  /*08f0*/  R2UR UR4, R11 ;  /* 0x000000000b0472ca */ /* 0x000fdc00000e0000 */
[----:B------:R-:W1:Y:S01]  /*0900*/  LDCU UR4, c[0x0][UR4+0x2cc] ;  /* 0x00005980040477ac */ /* 0x000e620008000800 */
[----:B------:R-:W-:Y:S02]  /*0910*/  HFMA2 R11, -RZ, RZ, 0, 0 ;  /* 0x00000000ff0b7431 */ /* 0x000fe400000001ff */
[----:B------:R-:W-:Y:S02]  /*0920*/  IMAD.MOV.U32 R9, RZ, RZ, RZ ;  /* 0x000000ffff097224 */ /* 0x000fe400078e00ff */
[C---:B-1----:R-:W-:Y:S02]  /*0930*/  IMAD R8, R17.reuse, UR4, RZ ;  /* 0x0000000411087c24 */ /* 0x042fe4000f8e02ff */
[----:B0-----:R-:W-:Y:S01]  /*0940*/  IMAD R10, R17, UR5, R30 ;  /* 0x00000005110a7c24 */ /* 0x001fe2000f8e021e */
[----:B------:R-:W-:Y:S06]  /*0950*/  BRA `(.L_x_9) ;  /* 0x0000000000107947 */ /* 0x000fec0003800000 */
.L_x_10:
[----:B------:R-:W-:Y:S01]  /*0960*/  IMAD.MOV.U32 R8, RZ, RZ, R17 ;  /* 0x000000ffff087224 */ /* 0x000fe200078e0011 */
[----:B------:R-:W-:Y:S01]  /*0970*/  MOV R10, R30 ;  /* 0x0000001e000a7202 */ /* 0x000fe20000000f00 */
[----:B------:R-:W-:Y:S02]  /*0980*/  IMAD.MOV.U32 R9, RZ, RZ, RZ ;  /* 0x000000ffff097224 */ /* 0x000fe400078e00ff */
[----:B------:R-:W-:-:S07]  /*0990*/  IMAD.MOV.U32 R11, RZ, RZ, RZ ;  /* 0x000000ffff0b7224 */ /* 0x000fce00078e00ff */
.L_x_9:
[----:B------:R-:W-:Y:S05]  /*09a0*/  BSYNC.RECONVERGENT B0 ;  /* 0x0000000000007941 */ /* 0x000fea0003800200 */
.L_x_6:
[----:B------:R-:W-:Y:S01]  /*09b0*/  MOV R2, 0x0 ;  /* 0x0000000000027802 */ /* 0x000fe20000000f00 */
[----:B------:R1:W-:Y:S01]  /*09c0*/  STL.64 [R1+0x8], R8 ;  /* 0x0000080801007387 */ /* 0x0003e20000100a00 */
[----:B------:R-:W2:Y:S01]  /*09d0*/  LDCU.64 UR4, c[0x4][0x8] ;  /* 0x01000100ff0477ac */ /* 0x000ea20008000a00 */
[----:B------:R-:W-:Y:S01]  /*09e0*/  IMAD.MOV.U32 R6, RZ, RZ, R26 ;  /* 0x000000ffff067224 */ /* 0x000fe200078e001a */
[----:B------:R1:W3:Y:S01]  /*09f0*/  LDC.64 R12, c[0x4][R2] ;  /* 0x01000000020c7b82 */ /* 0x0002e20000000a00 */
[----:B0-----:R1:W-:Y:S01]  /*0a00*/  STL.64 [R1+0x10], R10 ;  /* 0x0000100a01007387 */ /* 0x0013e20000100a00 */
[----:B------:R-:W-:-:S03]  /*0a10*/  IMAD.MOV.U32 R7, RZ, RZ, R25 ;  /* 0x000000ffff077224 */ /* 0x000fc600078e0019 */
[----:B------:R1:W-:Y:S01]  /*0a20*/  STL [R1], R16 ;  /* 0x0000001001007387 */ /* 0x0003e20000100800 */
[----:B--2---:R-:W-:Y:S01]  /*0a30*/  IMAD.U32 R4, RZ, RZ, UR4 ;  /* 0x00000004ff047e24 */ /* 0x004fe2000f8e00ff */
[----:B-1----:R-:W-:-:S07]  /*0a40*/  MOV R5, UR5 ;  /* 0x0000000500057c02 */ /* 0x002fce0008000f00 */
[----:B------:R-:W-:-:S07]  /*0a50*/  LEPC R20, `(.L_x_11) ;  /* 0x000000001014794e */ /* 0x000fce0000000000 */
[----:B---3--:R-:W-:Y:S05]  /*0a60*/  CALL.ABS.NOINC R12 ;  /* 0x000000000c007343 */ /* 0x008fea0003c00000 */
.L_x_11:
[----:B------:R-:W-:-:S03]  /*0a70*/  UMOV UR4, 0xffffffff ;  /* 0xffffffff00047882 */ /* 0x000fc60000000000 */
[----:B------:R-:W-:Y:S05]  /*0a80*/  BRA.DIV UR4, `(.L_x_12) ;  /* 0x00000002045c7947 */ /* 0x000fea000b800000 */
[----:B------:R0:W1:Y:S02]  /*0a90*/  SHFL.IDX PT, R17, R16, 0x1, 0x1f ;  /* 0x00201f0010117f89 */ /* 0x00006400000e0000 */
.L_x_16:
[----:B------:R2:W3:Y:S01]  /*0aa0*/  LDC.64 R8, c[0x4][R2] ;  /* 0x0100000002087b82 */ /* 0x0004e20000000a00 */
[----:B-1----:R2:W-:Y:S01]  /*0ab0*/  STL.64 [R1], R16 ;  /* 0x0000001001007387 */ /* 0x0025e20000100a00 */
[----:B------:R-:W1:Y:S01]  /*0ac0*/  LDCU.64 UR4, c[0x4][0x20] ;  /* 0x01000400ff0477ac */ /* 0x000e620008000a00 */
[----:B------:R-:W-:Y:S01]  /*0ad0*/  IMAD.MOV.U32 R6, RZ, RZ, R26 ;  /* 0x000000ffff067224 */ /* 0x000fe200078e001a */
[----:B------:R-:W-:Y:S02]  /*0ae0*/  MOV R7, R25 ;  /* 0x0000001900077202 */ /* 0x000fe40000000f00 */
[----:B-1----:R-:W-:Y:S01]  /*0af0*/  MOV R4, UR4 ;  /* 0x0000000400047c02 */ /* 0x002fe20008000f00 */
[----:B--2---:R-:W-:-:S07]  /*0b00*/  IMAD.U32 R5, RZ, RZ, UR5 ;  /* 0x00000005ff057e24 */ /* 0x004fce000f8e00ff */
[----:B------:R-:W-:-:S07]  /*0b10*/  LEPC R20, `(.L_x_13) ;  /* 0x000000001014794e */ /* 0x000fce0000000000 */
[----:B0--3--:R-:W-:Y:S05]  /*0b20*/  CALL.ABS.NOINC R8 ;  /* 0x0000000008007343 */ /* 0x009fea0003c00000 */
.L_x_13:
[----:B------:R-:W-:Y:S01]  /*0b30*/  IMAD.MOV.U32 R17, RZ, RZ, 0x20 ;  /* 0x00000020ff117424 */ /* 0x000fe200078e00ff */
[----:B------:R-:W-:Y:S01]  /*0b40*/  LOP3.LUT R30, R30, 0x1f, RZ, 0xc0, !PT ;  /* 0x0000001f1e1e7812 */ /* 0x000fe200078ec0ff */
[----:B------:R-:W0:Y:S01]  /*0b50*/  LDC.64 R2, c[0x4][R2] ;  /* 0x0100000002027b82 */ /* 0x000e220000000a00 */
[----:B------:R-:W1:Y:S01]  /*0b60*/  LDCU.64 UR4, c[0x4][0x8] ;  /* 0x01000100ff0477ac */ /* 0x000e620008000a00 */
[----:B------:R-:W-:Y:S01]  /*0b70*/  IMAD.MOV.U32 R6, RZ, RZ, R26 ;  /* 0x000000ffff067224 */ /* 0x000fe200078e001a */
[----:B------:R2:W-:Y:S01]  /*0b80*/  STL.64 [R1], R16 ;  /* 0x0000001001007387 */ /* 0x0005e20000100a00 */
[----:B------:R-:W-:-:S03]  /*0b90*/  IMAD.MOV.U32 R7, RZ, RZ, R25 ;  /* 0x000000ffff077224 */ /* 0x000fc600078e0019 */
[----:B------:R2:W-:Y:S01]  /*0ba0*/  STL [R1+0x8], R30 ;  /* 0x0000081e01007387 */ /* 0x0005e20000100800 */
[----:B-1----:R-:W-:Y:S01]  /*0bb0*/  IMAD.U32 R4, RZ, RZ, UR4 ;  /* 0x00000004ff047e24 */ /* 0x002fe2000f8e00ff */
[----:B--2---:R-:W-:-:S07]  /*0bc0*/  MOV R5, UR5 ;  /* 0x0000000500057c02 */ /* 0x004fce0008000f00 */
[----:B------:R-:W-:-:S07]  /*0bd0*/  LEPC R20, `(.L_x_14) ;  /* 0x000000001014794e */ /* 0x000fce0000000000 */
[----:B0-----:R-:W-:Y:S05]  /*0be0*/  CALL.ABS.NOINC R2 ;  /* 0x0000000002007343 */ /* 0x001fea0003c00000 */
.L_x_14:
[----:B------:R-:W-:Y:S05]  /*0bf0*/  EXIT ;  /* 0x000000000000794d */ /* 0x000fea0003800000 */
.L_x_12:
[----:B------:R-:W-:Y:S01]  /*0c00*/  MOV R13, R16 ;  /* 0x00000010000d7202 */ /* 0x000fe20000000f00 */
[----:B------:R-:W-:Y:S01]  /*0c10*/  IMAD.MOV.U32 R12, RZ, RZ, 0x1 ;  /* 0x00000001ff0c7424 */ /* 0x000fe200078e00ff */
[----:B------:R-:W-:Y:S01]  /*0c20*/  MOV R15, 0xffffffff ;  /* 0xffffffff000f7802 */ /* 0x000fe20000000f00 */
[----:B------:R-:W-:-:S07]  /*0c30*/  IMAD.MOV.U32 R11, RZ, RZ, 0x1f ;  /* 0x0000001fff0b7424 */ /* 0x000fce00078e00ff */
[----:B------:R-:W-:Y:S05]  /*0c40*/  WARPSYNC.COLLECTIVE R15, `(.L_x_15) ;  /* 0x000000000f087348 */ /* 0x000fea0003c00000 */
[----:B------:R0:W1:Y:S02]  /*0c50*/  SHFL.IDX P6, R14, R13, R12, R11 ;  /* 0x0000000c0d0e7389 */ /* 0x00006400000c000b */
[----:B01----:R-:W-:Y:S05]  /*0c60*/  ENDCOLLECTIVE ;  /* 0x000000000000791b */ /* 0x003fea0003800000 */
.L_x_15:
[----:B------:R-:W-:Y:S01]  /*0c70*/  IMAD.MOV.U32 R17, RZ, RZ, R14 ;  /* 0x000000ffff117224 */ /* 0x000fe200078e000e */
[----:B------:R-:W-:Y:S06]  /*0c80*/  BRA `(.L_x_16) ;  /* 0xfffffffc00847947 */ /* 0x000fec000383ffff */
.L_x_17:
[----:B------:R-:W-:-:S00]  /*0c90*/  BRA `(.L_x_17) ;  /* 0xfffffffc00fc7947 */ /* 0x000fc0000383ffff */
[----:B------:R-:W-:-:S00]  /*0ca0*/  NOP ;  /* 0x0000000000007918 */ /* 0x000fc00000000000 */
        /* <DEDUP_REMOVED lines=13> */
.L_x_18:


//--------------------- .nv.global.init           --------------------------
	.section	.nv.global.init,"aw",@progbits
.nv.global.init:
	.type		$str$1,@object
	.size		$str$1,($str$2 - $str$1)
$str$1:
        /*0000*/ 	.byte	0x62, 0x6c, 0x6f, 0x63, 0x6b, 0x20, 0x69, 0x64, 0x78, 0x20, 0x25, 0x64, 0x20, 0x25, 0x64, 0x20
        /*0010*/ 	.byte	0x25, 0x64, 0x0a, 0x00
	.type		$str$2,@object
	.size		$str$2,($str$3 - $str$2)
$str$2:
        /*0014*/ 	.byte	0x74, 0x68, 0x72, 0x65, 0x61, 0x64, 0x20, 0x69, 0x64, 0x78, 0x20, 0x25, 0x64, 0x20, 0x25, 0x64
        /*0024*/ 	.byte	0x20, 0x25, 0x64, 0x0a, 0x00
	.type		$str$3,@object
	.size		$str$3,($str - $str$3)
$str$3:
        /*0029*/ 	.byte	0x74, 0x62, 0x74, 0x20, 0x74, 0x68, 0x72, 0x65, 0x61, 0x64, 0x20, 0x25, 0x64, 0x20, 0x76, 0x61
        /*0039*/ 	.byte	0x6c, 0x75, 0x65, 0x20, 0x3d, 0x20, 0x25, 0x64, 0x0a, 0x00
	.type		$str,@object
	.size		$str,(.L_0 - $str)
$str:
        /*0043*/ 	.byte	0x74, 0x68, 0x72, 0x65, 0x61, 0x64, 0x20, 0x25, 0x64, 0x20, 0x74, 0x68, 0x72, 0x65, 0x61, 0x64
        /*0053*/ 	.byte	0x20, 0x62, 0x6c, 0x6f, 0x63, 0x6b, 0x20, 0x73, 0x69, 0x7a, 0x65, 0x20, 0x25, 0x64, 0x20, 0x61
        /*0063*/ 	.byte	0x6e, 0x64, 0x20, 0x74, 0x68, 0x72, 0x65, 0x61, 0x64, 0x20, 0x72, 0x61, 0x6e, 0x6b, 0x20, 0x25
        /*0073*/ 	.byte	0x64, 0x0a, 0x00
.L_0:


//--------------------- .nv.shared.reserved.0     --------------------------
	.section	.nv.shared.reserved.0,"aw",@nobits
	.weak		__nv_reservedSMEM_offset_0_alias
	.size		__nv_reservedSMEM_offset_0_alias, 0, 64
	.other		__nv_reservedSMEM_offset_0_alias,@"STO_CUDA_RESERVED_SHARED STV_DEFAULT"
__nv_reservedSMEM_offset_0_alias:
	.zero		0
	.zero		64


//--------------------- .nv.constant0._Z5bcasti   --------------------------
	.section	.nv.constant0._Z5bcasti,"a",@progbits
	.sectionflags	@""
	.align	4
.nv.constant0._Z5bcasti:
	.zero		900


//--------------------- SYMBOLS --------------------------

	.type		.nv.reservedSmem.offset0,@object
	.size		.nv.reservedSmem.offset0,0x4
	.type		vprintf,@function
